//
// Generated by NVIDIA NVVM Compiler
//
// Compiler Build ID: CL-36424714
// Cuda compilation tools, release 13.0, V13.0.88
// Based on NVVM 20.0.0
//

.version 9.0
.target sm_100
.address_size 64

	// .globl	_Z18comparePairsKernelPKiS0_iPyS1_S1_
.extern .func  (.param .b32 func_retval0) vprintf
(
	.param .b64 vprintf_param_0,
	.param .b64 vprintf_param_1
)
;
.global .align 1 .b8 $str[7] = {37, 108, 108, 117, 32, 10};

.visible .entry _Z18comparePairsKernelPKiS0_iPyS1_S1_(
	.param .u64 .ptr .align 1 _Z18comparePairsKernelPKiS0_iPyS1_S1__param_0,
	.param .u64 .ptr .align 1 _Z18comparePairsKernelPKiS0_iPyS1_S1__param_1,
	.param .u32 _Z18comparePairsKernelPKiS0_iPyS1_S1__param_2,
	.param .u64 .ptr .align 1 _Z18comparePairsKernelPKiS0_iPyS1_S1__param_3,
	.param .u64 .ptr .align 1 _Z18comparePairsKernelPKiS0_iPyS1_S1__param_4,
	.param .u64 .ptr .align 1 _Z18comparePairsKernelPKiS0_iPyS1_S1__param_5
)
{
	.local .align 8 .b8 	__local_depot0[8];
	.reg .b64 	%SP;
	.reg .b64 	%SPL;
	.reg .pred 	%p<11>;
	.reg .b32 	%r<29>;
	.reg .b64 	%rd<35>;

	mov.u64 	%SPL, __local_depot0;
	cvta.local.u64 	%SP, %SPL;
	ld.param.u64 	%rd9, [_Z18comparePairsKernelPKiS0_iPyS1_S1__param_0];
	ld.param.u64 	%rd10, [_Z18comparePairsKernelPKiS0_iPyS1_S1__param_1];
	ld.param.u32 	%r11, [_Z18comparePairsKernelPKiS0_iPyS1_S1__param_2];
	ld.param.u64 	%rd13, [_Z18comparePairsKernelPKiS0_iPyS1_S1__param_3];
	ld.param.u64 	%rd11, [_Z18comparePairsKernelPKiS0_iPyS1_S1__param_4];
	ld.param.u64 	%rd12, [_Z18comparePairsKernelPKiS0_iPyS1_S1__param_5];
	cvta.to.global.u64 	%rd1, %rd13;
	mov.u32 	%r12, %ctaid.x;
	mov.u32 	%r13, %ntid.x;
	mov.u32 	%r14, %tid.x;
	mad.lo.s32 	%r27, %r12, %r13, %r14;
	cvt.u64.u32 	%rd34, %r27;
	add.s32 	%r15, %r11, -1;
	cvt.s64.s32 	%rd33, %r15;
	mul.wide.s32 	%rd14, %r15, %r11;
	shr.u64 	%rd4, %rd14, 1;
	setp.le.u64 	%p1, %rd4, %rd34;
	@%p1 bra 	$L__BB0_10;
	setp.ne.s32 	%p2, %r27, 0;
	@%p2 bra 	$L__BB0_3;
	add.u64 	%rd15, %SP, 0;
	add.u64 	%rd16, %SPL, 0;
	st.local.u64 	[%rd16], %rd4;
	mov.u64 	%rd17, $str;
	cvta.global.u64 	%rd18, %rd17;
	{ // callseq 0, 0
	.param .b64 param0;
	st.param.b64 	[param0], %rd18;
	.param .b64 param1;
	st.param.b64 	[param1], %rd15;
	.param .b32 retval0;
	call.uni (retval0), 
	vprintf, 
	(
	param0, 
	param1
	);
	ld.param.b32 	%r16, [retval0];
	} // callseq 0
$L__BB0_3:
	setp.lt.u64 	%p3, %rd34, %rd33;
	mov.b32 	%r28, 0;
	@%p3 bra 	$L__BB0_7;
	mov.b32 	%r26, 0;
$L__BB0_5:
	sub.s64 	%rd34, %rd34, %rd33;
	add.s32 	%r28, %r26, 1;
	sub.s32 	%r20, %r11, %r26;
	add.s32 	%r21, %r20, -2;
	cvt.s64.s32 	%rd33, %r21;
	setp.ge.u64 	%p4, %rd34, %rd33;
	mov.u32 	%r26, %r28;
	@%p4 bra 	$L__BB0_5;
	cvt.u32.u64 	%r27, %rd34;
$L__BB0_7:
	cvta.to.global.u64 	%rd19, %rd10;
	cvta.to.global.u64 	%rd20, %rd9;
	add.s32 	%r22, %r28, %r27;
	add.s32 	%r23, %r22, 1;
	mul.wide.u32 	%rd21, %r28, 4;
	add.s64 	%rd22, %rd20, %rd21;
	ld.global.u32 	%r7, [%rd22];
	mul.wide.s32 	%rd23, %r23, 4;
	add.s64 	%rd24, %rd20, %rd23;
	ld.global.u32 	%r8, [%rd24];
	add.s64 	%rd25, %rd19, %rd21;
	ld.global.u32 	%r24, [%rd25];
	add.s64 	%rd26, %rd19, %rd23;
	ld.global.u32 	%r25, [%rd26];
	setp.eq.s32 	%p5, %r7, %r8;
	setp.eq.s32 	%p6, %r24, %r25;
	and.pred  	%p7, %p5, %p6;
	@%p7 bra 	$L__BB0_11;
	setp.ne.s32 	%p8, %r7, %r8;
	setp.ne.s32 	%p9, %r24, %r25;
	and.pred  	%p10, %p8, %p9;
	@%p10 bra 	$L__BB0_9;
	bra.uni 	$L__BB0_10;
$L__BB0_9:
	atom.global.add.u64 	%rd27, [%rd1], 1;
	cvta.to.global.u64 	%rd28, %rd12;
	atom.global.add.u64 	%rd29, [%rd28], 1;
$L__BB0_10:
	ret;
$L__BB0_11:
	atom.global.add.u64 	%rd30, [%rd1], 1;
	cvta.to.global.u64 	%rd31, %rd11;
	atom.global.add.u64 	%rd32, [%rd31], 1;
	bra.uni 	$L__BB0_10;

}


// ===== COMPILED SASS (sm_100) =====

	.target	sm_100

	.elftype	@"ET_EXEC"


//--------------------- .note.nv.tkinfo           --------------------------
	.section	.note.nv.tkinfo,"",@"SHT_NOTE"
	.sectionflags	@"SHF_NOTE_NV_TKINFO"
	.tkinfo
        /*0018*/ 	.word	0x00000002
        /*0030*/ 	.string	""
        /*0030*/ 	.string	"ptxas"
        /*0030*/ 	.string	"Cuda compilation tools, release 13.0, V13.0.88"
        /*0030*/ 	.string	"Build cuda_13.0.r13.0/compiler.36424714_0"
        /*0030*/ 	.string	"-arch sm_100 -m 64 "



//--------------------- .note.nv.cuinfo           --------------------------
	.section	.note.nv.cuinfo,"",@"SHT_NOTE"
	.sectionflags	@"SHF_NOTE_NV_CUINFO"
        /*0018*/ 	.short	0x0002
        /*001a*/ 	.short	0x0064
        /*001c*/ 	.short	0x0082
	.zero		2


//--------------------- .nv.info                  --------------------------
	.section	.nv.info,"",@"SHT_CUDA_INFO"
	.align	4


	//----- nvinfo : EIATTR_REGCOUNT
	.align		4
        /*0000*/ 	.byte	0x04, 0x2f
        /*0002*/ 	.short	(.L_2 - .L_1)
	.align		4
.L_1:
        /*0004*/ 	.word	index@(_Z18comparePairsKernelPKiS0_iPyS1_S1_)
        /*0008*/ 	.word	0x00000019


	//----- nvinfo : EIATTR_FRAME_SIZE
	.align		4
.L_2:
        /*000c*/ 	.byte	0x04, 0x11
        /*000e*/ 	.short	(.L_4 - .L_3)
	.align		4
.L_3:
        /*0010*/ 	.word	index@(_Z18comparePairsKernelPKiS0_iPyS1_S1_)
        /*0014*/ 	.word	0x00000008


	//----- nvinfo : EIATTR_MIN_STACK_SIZE
	.align		4
.L_4:
        /*0018*/ 	.byte	0x04, 0x12
        /*001a*/ 	.short	(.L_6 - .L_5)
	.align		4
.L_5:
        /*001c*/ 	.word	index@(_Z18comparePairsKernelPKiS0_iPyS1_S1_)
        /*0020*/ 	.word	0x00000008
.L_6:


//--------------------- .nv.compat                --------------------------
	.section	.nv.compat,"",@"SHT_CUDA_COMPAT_INFO"
	.align	4
        /*0000*/ 	.byte	0x02, 0x09, 0x00, 0x00, 0x02, 0x02, 0x01, 0x00, 0x02, 0x05, 0x05, 0x00, 0x03, 0x07, 0x01, 0x01
        /*0010*/ 	.byte	0x02, 0x03, 0x00, 0x00, 0x02, 0x06, 0x01, 0x00, 0x04, 0x0b, 0x08, 0x00, 0x09, 0x00, 0x00, 0x00
        /*0020*/ 	.byte	0x00, 0x00, 0x00, 0x00


//--------------------- .nv.info._Z18comparePairsKernelPKiS0_iPyS1_S1_ --------------------------
	.section	.nv.info._Z18comparePairsKernelPKiS0_iPyS1_S1_,"",@"SHT_CUDA_INFO"
	.sectionflags	@""
	.align	4


	//----- nvinfo : EIATTR_CUDA_API_VERSION
	.align		4
        /*0000*/ 	.byte	0x04, 0x37
        /*0002*/ 	.short	(.L_8 - .L_7)
.L_7:
        /*0004*/ 	.word	0x00000082


	//----- nvinfo : EIATTR_KPARAM_INFO
	.align		4
.L_8:
        /*0008*/ 	.byte	0x04, 0x17
        /*000a*/ 	.short	(.L_10 - .L_9)
.L_9:
        /*000c*/ 	.word	0x00000000
        /*0010*/ 	.short	0x0005
        /*0012*/ 	.short	0x0028
        /*0014*/ 	.byte	0x00, 0xf5, 0x21, 0x00


	//----- nvinfo : EIATTR_KPARAM_INFO
	.align		4
.L_10:
        /*0018*/ 	.byte	0x04, 0x17
        /*001a*/ 	.short	(.L_12 - .L_11)
.L_11:
        /*001c*/ 	.word	0x00000000
        /*0020*/ 	.short	0x0004
        /*0022*/ 	.short	0x0020
        /*0024*/ 	.byte	0x00, 0xf5, 0x21, 0x00


	//----- nvinfo : EIATTR_KPARAM_INFO
	.align		4
.L_12:
        /*0028*/ 	.byte	0x04, 0x17
        /*002a*/ 	.short	(.L_14 - .L_13)
.L_13:
        /*002c*/ 	.word	0x00000000
        /*0030*/ 	.short	0x0003
        /*0032*/ 	.short	0x0018
        /*0034*/ 	.byte	0x00, 0xf5, 0x21, 0x00


	//----- nvinfo : EIATTR_KPARAM_INFO
	.align		4
.L_14:
        /*0038*/ 	.byte	0x04, 0x17
        /*003a*/ 	.short	(.L_16 - .L_15)
.L_15:
        /*003c*/ 	.word	0x00000000
        /*0040*/ 	.short	0x0002
        /*0042*/ 	.short	0x0010
        /*0044*/ 	.byte	0x00, 0xf0, 0x11, 0x00


	//----- nvinfo : EIATTR_KPARAM_INFO
	.align		4
.L_16:
        /*0048*/ 	.byte	0x04, 0x17
        /*004a*/ 	.short	(.L_18 - .L_17)
.L_17:
        /*004c*/ 	.word	0x00000000
        /*0050*/ 	.short	0x0001
        /*0052*/ 	.short	0x0008
        /*0054*/ 	.byte	0x00, 0xf5, 0x21, 0x00


	//----- nvinfo : EIATTR_KPARAM_INFO
	.align		4
.L_18:
        /*0058*/ 	.byte	0x04, 0x17
        /*005a*/ 	.short	(.L_20 - .L_19)
.L_19:
        /*005c*/ 	.word	0x00000000
        /*0060*/ 	.short	0x0000
        /*0062*/ 	.short	0x0000
        /*0064*/ 	.byte	0x00, 0xf5, 0x21, 0x00


	//----- nvinfo : EIATTR_SPARSE_MMA_MASK
	.align		4
.L_20:
        /*0068*/ 	.byte	0x03, 0x50
        /*006a*/ 	.short	0x0000


	//----- nvinfo : EIATTR_MAXREG_COUNT
	.align		4
        /*006c*/ 	.byte	0x03, 0x1b
        /*006e*/ 	.short	0x00ff


	//----- nvinfo : EIATTR_EXTERNS
	.align		4
        /*0070*/ 	.byte	0x04, 0x0f
        /*0072*/ 	.short	(.L_22 - .L_21)


	//   ....[0]....
	.align		4
.L_21:
        /*0074*/ 	.word	index@(vprintf)


	//----- nvinfo : EIATTR_MERCURY_ISA_VERSION
	.align		4
.L_22:
        /*0078*/ 	.byte	0x03, 0x5f
        /*007a*/ 	.short	0x0101


	//----- nvinfo : EIATTR_INT_WARP_WIDE_INSTR_OFFSETS
	.align		4
        /*007c*/ 	.byte	0x04, 0x31
        /*007e*/ 	.short	(.L_24 - .L_23)


	//   ....[0]....
.L_23:
        /*0080*/ 	.word	0x00000550


	//   ....[1]....
        /*0084*/ 	.word	0x00000690


	//----- nvinfo : EIATTR_VRC_CTA_INIT_COUNT
	.align		4
.L_24:
        /*0088*/ 	.byte	0x02, 0x4a
	.zero		1
	.zero		1


	//----- nvinfo : EIATTR_SYSCALL_OFFSETS
	.align		4
        /*008c*/ 	.byte	0x04, 0x46
        /*008e*/ 	.short	(.L_26 - .L_25)


	//   ....[0]....
.L_25:
        /*0090*/ 	.word	0x00000240


	//----- nvinfo : EIATTR_EXIT_INSTR_OFFSETS
	.align		4
.L_26:
        /*0094*/ 	.byte	0x04, 0x1c
        /*0096*/ 	.short	(.L_28 - .L_27)


	//   ....[0]....
.L_27:
        /*0098*/ 	.word	0x00000120


	//   ....[1]....
        /*009c*/ 	.word	0x00000530


	//   ....[2]....
        /*00a0*/ 	.word	0x00000670


	//   ....[3]....
        /*00a4*/ 	.word	0x000007b0


	//----- nvinfo : EIATTR_CRS_STACK_SIZE
	.align		4
.L_28:
        /*00a8*/ 	.byte	0x04, 0x1e
        /*00aa*/ 	.short	(.L_30 - .L_29)
.L_29:
        /*00ac*/ 	.word	0x00000000


	//----- nvinfo : EIATTR_CBANK_PARAM_SIZE
	.align		4
.L_30:
        /*00b0*/ 	.byte	0x03, 0x19
        /*00b2*/ 	.short	0x0030


	//----- nvinfo : EIATTR_PARAM_CBANK
	.align		4
        /*00b4*/ 	.byte	0x04, 0x0a
        /*00b6*/ 	.short	(.L_32 - .L_31)
	.align		4
.L_31:
        /*00b8*/ 	.word	index@(.nv.constant0._Z18comparePairsKernelPKiS0_iPyS1_S1_)
        /*00bc*/ 	.short	0x0380
        /*00be*/ 	.short	0x0030


	//----- nvinfo : EIATTR_SW_WAR
	.align		4
.L_32:
        /*00c0*/ 	.byte	0x04, 0x36
        /*00c2*/ 	.short	(.L_34 - .L_33)
.L_33:
        /*00c4*/ 	.word	0x00000008
.L_34:


//--------------------- .nv.callgraph             --------------------------
	.section	.nv.callgraph,"",@"SHT_CUDA_CALLGRAPH"
	.align	4
	.sectionentsize	8
	.align		4
        /*0000*/ 	.word	0x00000000
	.align		4
        /*0004*/ 	.word	0xffffffff
	.align		4
        /*0008*/ 	.word	index@(_Z18comparePairsKernelPKiS0_iPyS1_S1_)
	.align		4
        /*000c*/ 	.word	index@(vprintf)
	.align		4
        /*0010*/ 	.word	0x00000000
	.align		4
        /*0014*/ 	.word	0xfffffffe
	.align		4
        /*0018*/ 	.word	0x00000000
	.align		4
        /*001c*/ 	.word	0xfffffffd
	.align		4
        /*0020*/ 	.word	0x00000000
	.align		4
        /*0024*/ 	.word	0xfffffffc


//--------------------- .nv.constant4             --------------------------
	.section	.nv.constant4,"a",@progbits
	.align	8
	.align		8
.nv.constant4:
        /*0000*/ 	.dword	vprintf
	.align		8
        /*0008*/ 	.dword	$str


//--------------------- .text._Z18comparePairsKernelPKiS0_iPyS1_S1_ --------------------------
	.section	.text._Z18comparePairsKernelPKiS0_iPyS1_S1_,"ax",@progbits
	.align	128
        .global         _Z18comparePairsKernelPKiS0_iPyS1_S1_
        .type           _Z18comparePairsKernelPKiS0_iPyS1_S1_,@function
        .size           _Z18comparePairsKernelPKiS0_iPyS1_S1_,(.L_x_8 - _Z18comparePairsKernelPKiS0_iPyS1_S1_)
        .other          _Z18comparePairsKernelPKiS0_iPyS1_S1_,@"STO_CUDA_ENTRY STV_DEFAULT"
_Z18comparePairsKernelPKiS0_iPyS1_S1_:
.text._Z18comparePairsKernelPKiS0_iPyS1_S1_:
[----:B------:R-:W0:Y:S01]  /*0000*/  LDC R1, c[0x0][0x37c] ;  /* 0x0000df00ff017b82 */ /* 0x000e220000000800 */
[----:B------:R-:W1:Y:S01]  /*0010*/  S2R R3, SR_TID.X ;  /* 0x0000000000037919 */ /* 0x000e620000002100 */
[----:B------:R-:W2:Y:S06]  /*0020*/  LDCU UR36, c[0x0][0x390] ;  /* 0x00007200ff2477ac */ /* 0x000eac0008000800 */
[----:B------:R-:W1:Y:S01]  /*0030*/  S2UR UR7, SR_CTAID.X ;  /* 0x00000000000779c3 */ /* 0x000e620000002500 */
[----:B0-----:R-:W-:Y:S01]  /*0040*/  VIADD R1, R1, 0xfffffff8 ;  /* 0xfffffff801017836 */ /* 0x001fe20000000000 */
[----:B------:R-:W0:Y:S01]  /*0050*/  LDCU UR6, c[0x0][0x2fc] ;  /* 0x00005f80ff0677ac */ /* 0x000e220008000800 */
[----:B------:R-:W3:Y:S05]  /*0060*/  LDCU UR5, c[0x0][0x2f8] ;  /* 0x00005f00ff0577ac */ /* 0x000eea0008000800 */
[----:B------:R-:W1:Y:S01]  /*0070*/  LDC R16, c[0x0][0x360] ;  /* 0x0000d800ff107b82 */ /* 0x000e620000000800 */
[----:B--2---:R-:W-:-:S04]  /*0080*/  UIADD3 UR4, UPT, UPT, UR36, -0x1, URZ ;  /* 0xffffffff24047890 */ /* 0x004fc8000fffe0ff */
[----:B------:R-:W-:-:S04]  /*0090*/  UIMAD.WIDE UR36, UR4, UR36, URZ ;  /* 0x00000024042472a5 */ /* 0x000fc8000f8e02ff */
[----:B------:R-:W-:Y:S01]  /*00a0*/  USHF.R.U64 UR38, UR36, 0x1, UR37 ;  /* 0x0000000124267899 */ /* 0x000fe20008001225 */
[----:B---3--:R-:W-:Y:S01]  /*00b0*/  IADD3 R6, P1, PT, R1, UR5, RZ ;  /* 0x0000000501067c10 */ /* 0x008fe2000ff3e0ff */
[----:B------:R-:W-:-:S04]  /*00c0*/  USHF.R.U32.HI UR36, URZ, 0x1, UR37 ;  /* 0x00000001ff247899 */ /* 0x000fc80008011625 */
[----:B0-----:R-:W-:Y:S02]  /*00d0*/  IMAD.X R7, RZ, RZ, UR6, P1 ;  /* 0x00000006ff077e24 */ /* 0x001fe400088e06ff */
[----:B-1----:R-:W-:Y:S02]  /*00e0*/  IMAD R16, R16, UR7, R3 ;  /* 0x0000000710107c24 */ /* 0x002fe4000f8e0203 */
[----:B------:R-:W-:-:S03]  /*00f0*/  IMAD.U32 R0, RZ, RZ, UR36 ;  /* 0x00000024ff007e24 */ /* 0x000fc6000f8e00ff */
[----:B------:R-:W-:-:S04]  /*0100*/  ISETP.LT.U32.AND P0, PT, R16, UR38, PT ;  /* 0x0000002610007c0c */ /* 0x000fc8000bf01070 */
[----:B------:R-:W-:-:S13]  /*0110*/  ISETP.GT.U32.AND.EX P0, PT, R0, RZ, PT, P0 ;  /* 0x000000ff0000720c */ /* 0x000fda0003f04100 */
[----:B------:R-:W-:Y:S05]  /*0120*/  @!P0 EXIT ;  /* 0x000000000000894d */ /* 0x000fea0003800000 */
[----:B------:R-:W-:Y:S01]  /*0130*/  ISETP.NE.AND P0, PT, R16, RZ, PT ;  /* 0x000000ff1000720c */ /* 0x000fe20003f05270 */
[----:B------:R-:W-:Y:S01]  /*0140*/  USHF.R.S32.HI UR5, URZ, 0x1f, UR4 ;  /* 0x0000001fff057899 */ /* 0x000fe20008011404 */
[----:B------:R-:W-:Y:S01]  /*0150*/  BSSY.RECONVERGENT B6, `(.L_x_0) ;  /* 0x0000010000067945 */ /* 0x000fe20003800200 */
[----:B------:R-:W-:Y:S02]  /*0160*/  IMAD.MOV.U32 R17, RZ, RZ, R16 ;  /* 0x000000ffff117224 */ /* 0x000fe400078e0010 */
[----:B------:R-:W-:Y:S02]  /*0170*/  IMAD.MOV.U32 R18, RZ, RZ, RZ ;  /* 0x000000ffff127224 */ /* 0x000fe400078e00ff */
[----:B------:R-:W-:Y:S02]  /*0180*/  IMAD.U32 R19, RZ, RZ, UR5 ;  /* 0x00000005ff137e24 */ /* 0x000fe4000f8e00ff */
[----:B------:R-:W-:-:S04]  /*0190*/  IMAD.U32 R22, RZ, RZ, UR4 ;  /* 0x00000004ff167e24 */ /* 0x000fc8000f8e00ff */
[----:B------:R-:W-:Y:S05]  /*01a0*/  @P0 BRA `(.L_x_1) ;  /* 0x0000000000280947 */ /* 0x000fea0003800000 */
[----:B------:R-:W-:Y:S01]  /*01b0*/  MOV R2, 0x0 ;  /* 0x0000000000027802 */ /* 0x000fe20000000f00 */
[----:B------:R-:W-:Y:S01]  /*01c0*/  IMAD.U32 R8, RZ, RZ, UR38 ;  /* 0x00000026ff087e24 */ /* 0x000fe2000f8e00ff */
[----:B------:R-:W0:Y:S01]  /*01d0*/  LDCU.64 UR4, c[0x4][0x8] ;  /* 0x01000100ff0477ac */ /* 0x000e220008000a00 */
[----:B------:R-:W-:-:S03]  /*01e0*/  IMAD.U32 R9, RZ, RZ, UR36 ;  /* 0x00000024ff097e24 */ /* 0x000fc6000f8e00ff */
[----:B------:R-:W1:Y:S02]  /*01f0*/  LDC.64 R2, c[0x4][R2] ;  /* 0x0100000002027b82 */ /* 0x000e640000000a00 */
[----:B------:R2:W-:Y:S01]  /*0200*/  STL.64 [R1], R8 ;  /* 0x0000000801007387 */ /* 0x0005e20000100a00 */
[----:B0-----:R-:W-:Y:S02]  /*0210*/  IMAD.U32 R4, RZ, RZ, UR4 ;  /* 0x00000004ff047e24 */ /* 0x001fe4000f8e00ff */
[----:B--2---:R-:W-:-:S07]  /*0220*/  IMAD.U32 R5, RZ, RZ, UR5 ;  /* 0x00000005ff057e24 */ /* 0x004fce000f8e00ff */
[----:B------:R-:W-:-:S07]  /*0230*/  LEPC R20, `(.L_x_1) ;  /* 0x000000001014794e */ /* 0x000fce0000000000 */
[----:B-1----:R-:W-:Y:S05]  /*0240*/  CALL.ABS.NOINC R2 ;  /* 0x0000000002007343 */ /* 0x002fea0003c00000 */
.L_x_1:
[----:B------:R-:W-:Y:S05]  /*0250*/  BSYNC.RECONVERGENT B6 ;  /* 0x0000000000067941 */ /* 0x000fea0003800200 */
.L_x_0:
[----:B------:R-:W0:Y:S01]  /*0260*/  LDC.64 R10, c[0x0][0x358] ;  /* 0x0000d600ff0a7b82 */ /* 0x000e220000000a00 */
[----:B------:R-:W-:Y:S01]  /*0270*/  ISETP.GE.U32.AND P0, PT, R17, R22, PT ;  /* 0x000000161100720c */ /* 0x000fe20003f06070 */
[----:B------:R-:W-:Y:S01]  /*0280*/  BSSY.RECONVERGENT B0, `(.L_x_2) ;  /* 0x0000012000007945 */ /* 0x000fe20003800200 */
[----:B------:R-:W-:Y:S02]  /*0290*/  IMAD.MOV.U32 R7, RZ, RZ, RZ ;  /* 0x000000ffff077224 */ /* 0x000fe400078e00ff */
[----:B------:R-:W-:-:S13]  /*02a0*/  ISETP.GE.U32.AND.EX P0, PT, R18, R19, PT, P0 ;  /* 0x000000131200720c */ /* 0x000fda0003f06100 */
[----:B------:R-:W-:Y:S05]  /*02b0*/  @!P0 BRA `(.L_x_3) ;  /* 0x0000000000388947 */ /* 0x000fea0003800000 */
[----:B------:R-:W1:Y:S01]  /*02c0*/  LDC R3, c[0x0][0x390] ;  /* 0x0000e400ff037b82 */ /* 0x000e620000000800 */
[----:B------:R-:W-:Y:S01]  /*02d0*/  BSSY.RECONVERGENT B1, `(.L_x_4) ;  /* 0x000000a000017945 */ /* 0x000fe20003800200 */
[----:B------:R-:W-:-:S07]  /*02e0*/  IMAD.MOV.U32 R0, RZ, RZ, RZ ;  /* 0x000000ffff007224 */ /* 0x000fce00078e00ff */
.L_x_5:
[----:B------:R-:W-:Y:S02]  /*02f0*/  IADD3 R17, P0, PT, R17, -R22, RZ ;  /* 0x8000001611117210 */ /* 0x000fe40007f1e0ff */
[C---:B-1----:R-:W-:Y:S01]  /*0300*/  IADD3 R22, PT, PT, -R0.reuse, -0x2, R3 ;  /* 0xfffffffe00167810 */ /* 0x042fe20007ffe103 */
[----:B------:R-:W-:Y:S02]  /*0310*/  VIADD R0, R0, 0x1 ;  /* 0x0000000100007836 */ /* 0x000fe40000000000 */
[----:B------:R-:W-:Y:S01]  /*0320*/  IMAD.X R18, R18, 0x1, ~R19, P0 ;  /* 0x0000000112127824 */ /* 0x000fe200000e0e13 */
[----:B------:R-:W-:Y:S02]  /*0330*/  ISETP.GE.U32.AND P0, PT, R17, R22, PT ;  /* 0x000000161100720c */ /* 0x000fe40003f06070 */
[----:B------:R-:W-:-:S04]  /*0340*/  SHF.R.S32.HI R19, RZ, 0x1f, R22 ;  /* 0x0000001fff137819 */ /* 0x000fc80000011416 */
[----:B------:R-:W-:-:S13]  /*0350*/  ISETP.GE.U32.AND.EX P0, PT, R18, R19, PT, P0 ;  /* 0x000000131200720c */ /* 0x000fda0003f06100 */
[----:B------:R-:W-:Y:S05]  /*0360*/  @P0 BRA `(.L_x_5) ;  /* 0xfffffffc00e00947 */ /* 0x000fea000383ffff */
[----:B------:R-:W-:Y:S05]  /*0370*/  BSYNC.RECONVERGENT B1 ;  /* 0x0000000000017941 */ /* 0x000fea0003800200 */
.L_x_4:
[----:B------:R-:W-:Y:S02]  /*0380*/  IMAD.MOV.U32 R7, RZ, RZ, R0 ;  /* 0x000000ffff077224 */ /* 0x000fe400078e0000 */
[----:B------:R-:W-:-:S07]  /*0390*/  IMAD.MOV.U32 R16, RZ, RZ, R17 ;  /* 0x000000ffff107224 */ /* 0x000fce00078e0011 */
.L_x_3:
[----:B------:R-:W-:Y:S05]  /*03a0*/  BSYNC.RECONVERGENT B0 ;  /* 0x0000000000007941 */ /* 0x000fea0003800200 */
.L_x_2:
[----:B------:R-:W1:Y:S01]  /*03b0*/  LDC.64 R4, c[0x0][0x380] ;  /* 0x0000e000ff047b82 */ /* 0x000e620000000a00 */
[C---:B0-----:R-:W-:Y:S02]  /*03c0*/  R2UR UR4, R10.reuse ;  /* 0x000000000a0472ca */ /* 0x041fe400000e0000 */
[C---:B------:R-:W-:Y:S02]  /*03d0*/  R2UR UR5, R11.reuse ;  /* 0x000000000b0572ca */ /* 0x040fe400000e0000 */
[C---:B------:R-:W-:Y:S02]  /*03e0*/  R2UR UR6, R10.reuse ;  /* 0x000000000a0672ca */ /* 0x040fe400000e0000 */
[C---:B------:R-:W-:Y:S01]  /*03f0*/  R2UR UR7, R11.reuse ;  /* 0x000000000b0772ca */ /* 0x040fe200000e0000 */
[----:B------:R-:W0:Y:S01]  /*0400*/  LDC.64 R8, c[0x0][0x388] ;  /* 0x0000e200ff087b82 */ /* 0x000e220000000a00 */
[----:B------:R-:W-:Y:S02]  /*0410*/  R2UR UR8, R10 ;  /* 0x000000000a0872ca */ /* 0x000fe400000e0000 */
[----:B------:R-:W-:-:S02]  /*0420*/  R2UR UR9, R11 ;  /* 0x000000000b0972ca */ /* 0x000fc400000e0000 */
[----:B------:R-:W-:Y:S02]  /*0430*/  R2UR UR10, R10 ;  /* 0x000000000a0a72ca */ /* 0x000fe400000e0000 */
[----:B------:R-:W-:Y:S02]  /*0440*/  R2UR UR11, R11 ;  /* 0x000000000b0b72ca */ /* 0x000fe400000e0000 */
[C---:B------:R-:W-:Y:S01]  /*0450*/  IADD3 R13, PT, PT, R7.reuse, 0x1, R16 ;  /* 0x00000001070d7810 */ /* 0x040fe20007ffe010 */
[----:B-1----:R-:W-:-:S04]  /*0460*/  IMAD.WIDE.U32 R2, R7, 0x4, R4 ;  /* 0x0000000407027825 */ /* 0x002fc800078e0004 */
[----:B------:R-:W-:Y:S02]  /*0470*/  IMAD.WIDE R4, R13, 0x4, R4 ;  /* 0x000000040d047825 */ /* 0x000fe400078e0204 */
[----:B------:R-:W2:Y:S02]  /*0480*/  LDG.E R2, desc[UR4][R2.64] ;  /* 0x0000000402027981 */ /* 0x000ea4000c1e1900 */
[--C-:B0-----:R-:W-:Y:S02]  /*0490*/  IMAD.WIDE.U32 R6, R7, 0x4, R8.reuse ;  /* 0x0000000407067825 */ /* 0x101fe400078e0008 */
[----:B------:R-:W2:Y:S02]  /*04a0*/  LDG.E R5, desc[UR6][R4.64] ;  /* 0x0000000604057981 */ /* 0x000ea4000c1e1900 */
[----:B------:R-:W-:Y:S02]  /*04b0*/  IMAD.WIDE R8, R13, 0x4, R8 ;  /* 0x000000040d087825 */ /* 0x000fe400078e0208 */
[----:B------:R-:W3:Y:S04]  /*04c0*/  LDG.E R6, desc[UR8][R6.64] ;  /* 0x0000000806067981 */ /* 0x000ee8000c1e1900 */
[----:B------:R-:W3:Y:S01]  /*04d0*/  LDG.E R9, desc[UR10][R8.64] ;  /* 0x0000000a08097981 */ /* 0x000ee2000c1e1900 */
[----:B--2---:R-:W-:-:S02]  /*04e0*/  ISETP.EQ.AND P1, PT, R2, R5, PT ;  /* 0x000000050200720c */ /* 0x004fc40003f22270 */
[----:B---3--:R-:W-:-:S13]  /*04f0*/  ISETP.NE.AND P0, PT, R6, R9, PT ;  /* 0x000000090600720c */ /* 0x008fda0003f05270 */
[----:B------:R-:W-:Y:S05]  /*0500*/  @!P0 BRA P1, `(.L_x_6) ;  /* 0x00000000005c8947 */ /* 0x000fea0000800000 */
[----:B------:R-:W-:-:S04]  /*0510*/  ISETP.NE.AND P0, PT, R6, R9, PT ;  /* 0x000000090600720c */ /* 0x000fc80003f05270 */
[----:B------:R-:W-:-:S13]  /*0520*/  ISETP.NE.AND P0, PT, R2, R5, P0 ;  /* 0x000000050200720c */ /* 0x000fda0000705270 */
[----:B------:R-:W-:Y:S05]  /*0530*/  @!P0 EXIT ;  /* 0x000000000000894d */ /* 0x000fea0003800000 */
[----:B------:R-:W0:Y:S01]  /*0540*/  S2R R0, SR_LANEID ;  /* 0x0000000000007919 */ /* 0x000e220000000000 */
[----:B------:R-:W-:Y:S01]  /*0550*/  VOTEU.ANY UR4, UPT, PT ;  /* 0x0000000000047886 */ /* 0x000fe200038e0100 */
[----:B------:R-:W1:Y:S01]  /*0560*/  LDC.64 R2, c[0x0][0x398] ;  /* 0x0000e600ff027b82 */ /* 0x000e620000000a00 */
[----:B------:R-:W-:Y:S02]  /*0570*/  UFLO.U32 UR5, UR4 ;  /* 0x00000004000572bd */ /* 0x000fe400080e0000 */
[----:B------:R-:W-:-:S03]  /*0580*/  UPOPC UR6, UR4 ;  /* 0x00000004000672bf */ /* 0x000fc60008000000 */
[----:B------:R-:W-:Y:S01]  /*0590*/  UMOV UR4, URZ ;  /* 0x000000ff00047c82 */ /* 0x000fe20008000000 */
[----:B------:R-:W-:Y:S01]  /*05a0*/  UIMAD.WIDE.U32 UR6, UR6, 0x1, URZ ;  /* 0x00000001060678a5 */ /* 0x000fe2000f8e00ff */
[----:B------:R-:W2:Y:S03]  /*05b0*/  LDC.64 R4, c[0x0][0x3a8] ;  /* 0x0000ea00ff047b82 */ /* 0x000ea60000000a00 */
[----:B------:R-:W-:Y:S02]  /*05c0*/  UIADD3 UR4, UPT, UPT, UR7, UR4, URZ ;  /* 0x0000000407047290 */ /* 0x000fe4000fffe0ff */
[----:B------:R-:W-:Y:S02]  /*05d0*/  IMAD.U32 R7, RZ, RZ, UR7 ;  /* 0x00000007ff077e24 */ /* 0x000fe4000f8e00ff */
[----:B------:R-:W-:Y:S02]  /*05e0*/  IMAD.U32 R6, RZ, RZ, UR6 ;  /* 0x00000006ff067e24 */ /* 0x000fe4000f8e00ff */
[----:B------:R-:W-:Y:S01]  /*05f0*/  IMAD.U32 R7, RZ, RZ, UR4 ;  /* 0x00000004ff077e24 */ /* 0x000fe2000f8e00ff */
[----:B0-----:R-:W-:-:S13]  /*0600*/  ISETP.EQ.U32.AND P0, PT, R0, UR5, PT ;  /* 0x0000000500007c0c */ /* 0x001fda000bf02070 */
[C---:B------:R-:W-:Y:S02]  /*0610*/  @P0 R2UR UR8, R10.reuse ;  /* 0x000000000a0802ca */ /* 0x040fe400000e0000 */
[C---:B------:R-:W-:Y:S02]  /*0620*/  @P0 R2UR UR9, R11.reuse ;  /* 0x000000000b0902ca */ /* 0x040fe400000e0000 */
[----:B------:R-:W-:Y:S02]  /*0630*/  @P0 R2UR UR10, R10 ;  /* 0x000000000a0a02ca */ /* 0x000fe400000e0000 */
[----:B------:R-:W-:-:S09]  /*0640*/  @P0 R2UR UR11, R11 ;  /* 0x000000000b0b02ca */ /* 0x000fd200000e0000 */
[----:B-1----:R-:W-:Y:S04]  /*0650*/  @P0 REDG.E.ADD.64.STRONG.GPU desc[UR8][R2.64], R6 ;  /* 0x000000060200098e */ /* 0x002fe8000c12e508 */
[----:B--2---:R-:W-:Y:S01]  /*0660*/  @P0 REDG.E.ADD.64.STRONG.GPU desc[UR10][R4.64], R6 ;  /* 0x000000060400098e */ /* 0x004fe2000c12e50a */
[----:B------:R-:W-:Y:S05]  /*0670*/  EXIT ;  /* 0x000000000000794d */ /* 0x000fea0003800000 */
.L_x_6:
        /* <DEDUP_REMOVED lines=20> */
.L_x_7:
[----:B------:R-:W-:-:S00]  /*07c0*/  BRA `(.L_x_7) ;  /* 0xfffffffc00fc7947 */ /* 0x000fc0000383ffff */
[----:B------:R-:W-:-:S00]  /*07d0*/  NOP ;  /* 0x0000000000007918 */ /* 0x000fc00000000000 */
        /* <DEDUP_REMOVED lines=10> */
.L_x_8:


//--------------------- .nv.global.init           --------------------------
	.section	.nv.global.init,"aw",@progbits
.nv.global.init:
	.type		$str,@object
	.size		$str,(.L_0 - $str)
$str:
        /*0000*/ 	.byte	0x25, 0x6c, 0x6c, 0x75, 0x20, 0x0a, 0x00
.L_0:


//--------------------- .nv.shared.reserved.0     --------------------------
	.section	.nv.shared.reserved.0,"aw",@nobits
	.weak		__nv_reservedSMEM_offset_0_alias
	.size		__nv_reservedSMEM_offset_0_alias, 0, 64
	.other		__nv_reservedSMEM_offset_0_alias,@"STO_CUDA_RESERVED_SHARED STV_DEFAULT"
__nv_reservedSMEM_offset_0_alias:
	.zero		0
	.zero		64


//--------------------- .nv.constant0._Z18comparePairsKernelPKiS0_iPyS1_S1_ --------------------------
	.section	.nv.constant0._Z18comparePairsKernelPKiS0_iPyS1_S1_,"a",@progbits
	.sectionflags	@""
	.align	4
.nv.constant0._Z18comparePairsKernelPKiS0_iPyS1_S1_:
	.zero		944


//--------------------- SYMBOLS --------------------------

	.type		.nv.reservedSmem.offset0,@object
	.size		.nv.reservedSmem.offset0,0x4
	.type		vprintf,@function
